//
// Generated by NVIDIA NVVM Compiler
//
// Compiler Build ID: CL-36424714
// Cuda compilation tools, release 13.0, V13.0.88
// Based on NVVM 20.0.0
//

.version 9.0
.target sm_100
.address_size 64

	// .globl	_Z9addVectorPdS_S_

.visible .entry _Z9addVectorPdS_S_(
	.param .u64 .ptr .align 1 _Z9addVectorPdS_S__param_0,
	.param .u64 .ptr .align 1 _Z9addVectorPdS_S__param_1,
	.param .u64 .ptr .align 1 _Z9addVectorPdS_S__param_2
)
{
	.reg .pred 	%p<2>;
	.reg .b32 	%r<5>;
	.reg .b64 	%rd<11>;
	.reg .b64 	%fd<4>;

	ld.param.u64 	%rd1, [_Z9addVectorPdS_S__param_0];
	ld.param.u64 	%rd2, [_Z9addVectorPdS_S__param_1];
	ld.param.u64 	%rd3, [_Z9addVectorPdS_S__param_2];
	mov.u32 	%r2, %ntid.x;
	mov.u32 	%r3, %ctaid.x;
	mov.u32 	%r4, %tid.x;
	mad.lo.s32 	%r1, %r2, %r3, %r4;
	setp.gt.s32 	%p1, %r1, 2559743;
	@%p1 bra 	$L__BB0_2;
	cvta.to.global.u64 	%rd4, %rd1;
	cvta.to.global.u64 	%rd5, %rd2;
	cvta.to.global.u64 	%rd6, %rd3;
	mul.wide.s32 	%rd7, %r1, 8;
	add.s64 	%rd8, %rd4, %rd7;
	ld.global.f64 	%fd1, [%rd8];
	add.s64 	%rd9, %rd5, %rd7;
	ld.global.f64 	%fd2, [%rd9];
	add.f64 	%fd3, %fd1, %fd2;
	add.s64 	%rd10, %rd6, %rd7;
	st.global.f64 	[%rd10], %fd3;
$L__BB0_2:
	ret;

}


// ===== COMPILED SASS (sm_100) =====

	.target	sm_100

	.elftype	@"ET_EXEC"


//--------------------- .note.nv.tkinfo           --------------------------
	.section	.note.nv.tkinfo,"",@"SHT_NOTE"
	.sectionflags	@"SHF_NOTE_NV_TKINFO"
	.tkinfo
        /*0018*/ 	.word	0x00000002
        /*0030*/ 	.string	""
        /*0030*/ 	.string	"ptxas"
        /*0030*/ 	.string	"Cuda compilation tools, release 13.0, V13.0.88"
        /*0030*/ 	.string	"Build cuda_13.0.r13.0/compiler.36424714_0"
        /*0030*/ 	.string	"-arch sm_100 -m 64 "



//--------------------- .note.nv.cuinfo           --------------------------
	.section	.note.nv.cuinfo,"",@"SHT_NOTE"
	.sectionflags	@"SHF_NOTE_NV_CUINFO"
        /*0018*/ 	.short	0x0002
        /*001a*/ 	.short	0x0064
        /*001c*/ 	.short	0x0082
	.zero		2


//--------------------- .nv.info                  --------------------------
	.section	.nv.info,"",@"SHT_CUDA_INFO"
	.align	4


	//----- nvinfo : EIATTR_REGCOUNT
	.align		4
        /*0000*/ 	.byte	0x04, 0x2f
        /*0002*/ 	.short	(.L_1 - .L_0)
	.align		4
.L_0:
        /*0004*/ 	.word	index@(_Z9addVectorPdS_S_)
        /*0008*/ 	.word	0x0000000e


	//----- nvinfo : EIATTR_FRAME_SIZE
	.align		4
.L_1:
        /*000c*/ 	.byte	0x04, 0x11
        /*000e*/ 	.short	(.L_3 - .L_2)
	.align		4
.L_2:
        /*0010*/ 	.word	index@(_Z9addVectorPdS_S_)
        /*0014*/ 	.word	0x00000000


	//----- nvinfo : EIATTR_MIN_STACK_SIZE
	.align		4
.L_3:
        /*0018*/ 	.byte	0x04, 0x12
        /*001a*/ 	.short	(.L_5 - .L_4)
	.align		4
.L_4:
        /*001c*/ 	.word	index@(_Z9addVectorPdS_S_)
        /*0020*/ 	.word	0x00000000
.L_5:


//--------------------- .nv.compat                --------------------------
	.section	.nv.compat,"",@"SHT_CUDA_COMPAT_INFO"
	.align	4
        /*0000*/ 	.byte	0x02, 0x09, 0x00, 0x00, 0x02, 0x02, 0x01, 0x00, 0x02, 0x05, 0x05, 0x00, 0x03, 0x07, 0x01, 0x01
        /*0010*/ 	.byte	0x02, 0x03, 0x00, 0x00, 0x02, 0x06, 0x01, 0x00, 0x04, 0x0b, 0x08, 0x00, 0x01, 0x00, 0x00, 0x00
        /*0020*/ 	.byte	0x00, 0x00, 0x00, 0x00


//--------------------- .nv.info._Z9addVectorPdS_S_ --------------------------
	.section	.nv.info._Z9addVectorPdS_S_,"",@"SHT_CUDA_INFO"
	.sectionflags	@""
	.align	4


	//----- nvinfo : EIATTR_CUDA_API_VERSION
	.align		4
        /*0000*/ 	.byte	0x04, 0x37
        /*0002*/ 	.short	(.L_7 - .L_6)
.L_6:
        /*0004*/ 	.word	0x00000082


	//----- nvinfo : EIATTR_KPARAM_INFO
	.align		4
.L_7:
        /*0008*/ 	.byte	0x04, 0x17
        /*000a*/ 	.short	(.L_9 - .L_8)
.L_8:
        /*000c*/ 	.word	0x00000000
        /*0010*/ 	.short	0x0002
        /*0012*/ 	.short	0x0010
        /*0014*/ 	.byte	0x00, 0xf5, 0x21, 0x00


	//----- nvinfo : EIATTR_KPARAM_INFO
	.align		4
.L_9:
        /*0018*/ 	.byte	0x04, 0x17
        /*001a*/ 	.short	(.L_11 - .L_10)
.L_10:
        /*001c*/ 	.word	0x00000000
        /*0020*/ 	.short	0x0001
        /*0022*/ 	.short	0x0008
        /*0024*/ 	.byte	0x00, 0xf5, 0x21, 0x00


	//----- nvinfo : EIATTR_KPARAM_INFO
	.align		4
.L_11:
        /*0028*/ 	.byte	0x04, 0x17
        /*002a*/ 	.short	(.L_13 - .L_12)
.L_12:
        /*002c*/ 	.word	0x00000000
        /*0030*/ 	.short	0x0000
        /*0032*/ 	.short	0x0000
        /*0034*/ 	.byte	0x00, 0xf5, 0x21, 0x00


	//----- nvinfo : EIATTR_SPARSE_MMA_MASK
	.align		4
.L_13:
        /*0038*/ 	.byte	0x03, 0x50
        /*003a*/ 	.short	0x0000


	//----- nvinfo : EIATTR_MAXREG_COUNT
	.align		4
        /*003c*/ 	.byte	0x03, 0x1b
        /*003e*/ 	.short	0x00ff


	//----- nvinfo : EIATTR_MERCURY_ISA_VERSION
	.align		4
        /*0040*/ 	.byte	0x03, 0x5f
        /*0042*/ 	.short	0x0101


	//----- nvinfo : EIATTR_VRC_CTA_INIT_COUNT
	.align		4
        /*0044*/ 	.byte	0x02, 0x4a
	.zero		1
	.zero		1


	//----- nvinfo : EIATTR_EXIT_INSTR_OFFSETS
	.align		4
        /*0048*/ 	.byte	0x04, 0x1c
        /*004a*/ 	.short	(.L_15 - .L_14)


	//   ....[0]....
.L_14:
        /*004c*/ 	.word	0x00000060


	//   ....[1]....
        /*0050*/ 	.word	0x00000120


	//----- nvinfo : EIATTR_CBANK_PARAM_SIZE
	.align		4
.L_15:
        /*0054*/ 	.byte	0x03, 0x19
        /*0056*/ 	.short	0x0018


	//----- nvinfo : EIATTR_PARAM_CBANK
	.align		4
        /*0058*/ 	.byte	0x04, 0x0a
        /*005a*/ 	.short	(.L_17 - .L_16)
	.align		4
.L_16:
        /*005c*/ 	.word	index@(.nv.constant0._Z9addVectorPdS_S_)
        /*0060*/ 	.short	0x0380
        /*0062*/ 	.short	0x0018


	//----- nvinfo : EIATTR_SW_WAR
	.align		4
.L_17:
        /*0064*/ 	.byte	0x04, 0x36
        /*0066*/ 	.short	(.L_19 - .L_18)
.L_18:
        /*0068*/ 	.word	0x00000008
.L_19:


//--------------------- .nv.callgraph             --------------------------
	.section	.nv.callgraph,"",@"SHT_CUDA_CALLGRAPH"
	.align	4
	.sectionentsize	8
	.align		4
        /*0000*/ 	.word	0x00000000
	.align		4
        /*0004*/ 	.word	0xffffffff
	.align		4
        /*0008*/ 	.word	0x00000000
	.align		4
        /*000c*/ 	.word	0xfffffffe
	.align		4
        /*0010*/ 	.word	0x00000000
	.align		4
        /*0014*/ 	.word	0xfffffffd
	.align		4
        /*0018*/ 	.word	0x00000000
	.align		4
        /*001c*/ 	.word	0xfffffffc


//--------------------- .text._Z9addVectorPdS_S_  --------------------------
	.section	.text._Z9addVectorPdS_S_,"ax",@progbits
	.align	128
        .global         _Z9addVectorPdS_S_
        .type           _Z9addVectorPdS_S_,@function
        .size           _Z9addVectorPdS_S_,(.L_x_1 - _Z9addVectorPdS_S_)
        .other          _Z9addVectorPdS_S_,@"STO_CUDA_ENTRY STV_DEFAULT"
_Z9addVectorPdS_S_:
.text._Z9addVectorPdS_S_:
[----:B------:R-:W-:Y:S01]  /*0000*/  LDC R1, c[0x0][0x37c] ;  /* 0x0000df00ff017b82 */ /* 0x000fe20000000800 */
[----:B------:R-:W0:Y:S01]  /*0010*/  S2R R11, SR_CTAID.X ;  /* 0x00000000000b7919 */ /* 0x000e220000002500 */
[----:B------:R-:W0:Y:S01]  /*0020*/  LDCU UR4, c[0x0][0x360] ;  /* 0x00006c00ff0477ac */ /* 0x000e220008000800 */
[----:B------:R-:W0:Y:S02]  /*0030*/  S2R R0, SR_TID.X ;  /* 0x0000000000007919 */ /* 0x000e240000002100 */
[----:B0-----:R-:W-:-:S05]  /*0040*/  IMAD R11, R11, UR4, R0 ;  /* 0x000000040b0b7c24 */ /* 0x001fca000f8e0200 */
[----:B------:R-:W-:-:S13]  /*0050*/  ISETP.GT.AND P0, PT, R11, 0x270eff, PT ;  /* 0x00270eff0b00780c */ /* 0x000fda0003f04270 */
[----:B------:R-:W-:Y:S05]  /*0060*/  @P0 EXIT ;  /* 0x000000000000094d */ /* 0x000fea0003800000 */
[----:B------:R-:W0:Y:S01]  /*0070*/  LDC.64 R2, c[0x0][0x380] ;  /* 0x0000e000ff027b82 */ /* 0x000e220000000a00 */
[----:B------:R-:W1:Y:S07]  /*0080*/  LDCU.64 UR4, c[0x0][0x358] ;  /* 0x00006b00ff0477ac */ /* 0x000e6e0008000a00 */
[----:B------:R-:W2:Y:S08]  /*0090*/  LDC.64 R4, c[0x0][0x388] ;  /* 0x0000e200ff047b82 */ /* 0x000eb00000000a00 */
[----:B------:R-:W3:Y:S01]  /*00a0*/  LDC.64 R8, c[0x0][0x390] ;  /* 0x0000e400ff087b82 */ /* 0x000ee20000000a00 */
[----:B0-----:R-:W-:-:S06]  /*00b0*/  IMAD.WIDE R2, R11, 0x8, R2 ;  /* 0x000000080b027825 */ /* 0x001fcc00078e0202 */
[----:B-1----:R-:W4:Y:S01]  /*00c0*/  LDG.E.64 R2, desc[UR4][R2.64] ;  /* 0x0000000402027981 */ /* 0x002f22000c1e1b00 */
[----:B--2---:R-:W-:-:S06]  /*00d0*/  IMAD.WIDE R4, R11, 0x8, R4 ;  /* 0x000000080b047825 */ /* 0x004fcc00078e0204 */
[----:B------:R-:W4:Y:S01]  /*00e0*/  LDG.E.64 R4, desc[UR4][R4.64] ;  /* 0x0000000404047981 */ /* 0x000f22000c1e1b00 */
[----:B---3--:R-:W-:Y:S01]  /*00f0*/  IMAD.WIDE R8, R11, 0x8, R8 ;  /* 0x000000080b087825 */ /* 0x008fe200078e0208 */
[----:B----4-:R-:W-:-:S07]  /*0100*/  DADD R6, R2, R4 ;  /* 0x0000000002067229 */ /* 0x010fce0000000004 */
[----:B------:R-:W-:Y:S01]  /*0110*/  STG.E.64 desc[UR4][R8.64], R6 ;  /* 0x0000000608007986 */ /* 0x000fe2000c101b04 */
[----:B------:R-:W-:Y:S05]  /*0120*/  EXIT ;  /* 0x000000000000794d */ /* 0x000fea0003800000 */
.L_x_0:
[----:B------:R-:W-:-:S00]  /*0130*/  BRA `(.L_x_0) ;  /* 0xfffffffc00fc7947 */ /* 0x000fc0000383ffff */
[----:B------:R-:W-:-:S00]  /*0140*/  NOP ;  /* 0x0000000000007918 */ /* 0x000fc00000000000 */
        /* <DEDUP_REMOVED lines=11> */
.L_x_1:


//--------------------- .nv.shared.reserved.0     --------------------------
	.section	.nv.shared.reserved.0,"aw",@nobits
	.weak		__nv_reservedSMEM_offset_0_alias
	.size		__nv_reservedSMEM_offset_0_alias, 0, 64
	.other		__nv_reservedSMEM_offset_0_alias,@"STO_CUDA_RESERVED_SHARED STV_DEFAULT"
__nv_reservedSMEM_offset_0_alias:
	.zero		0
	.zero		64


//--------------------- .nv.constant0._Z9addVectorPdS_S_ --------------------------
	.section	.nv.constant0._Z9addVectorPdS_S_,"a",@progbits
	.sectionflags	@""
	.align	4
.nv.constant0._Z9addVectorPdS_S_:
	.zero		920


//--------------------- SYMBOLS --------------------------

	.type		.nv.reservedSmem.offset0,@object
	.size		.nv.reservedSmem.offset0,0x4
